//
// Generated by NVIDIA NVVM Compiler
//
// Compiler Build ID: CL-36424714
// Cuda compilation tools, release 13.0, V13.0.88
// Based on NVVM 20.0.0
//

.version 9.0
.target sm_100
.address_size 64

	// .globl	_Z18mish_kernel_float4PK6float4PS_i

.visible .entry _Z18mish_kernel_float4PK6float4PS_i(
	.param .u64 .ptr .align 1 _Z18mish_kernel_float4PK6float4PS_i_param_0,
	.param .u64 .ptr .align 1 _Z18mish_kernel_float4PK6float4PS_i_param_1,
	.param .u32 _Z18mish_kernel_float4PK6float4PS_i_param_2
)
{
	.reg .pred 	%p<22>;
	.reg .b32 	%r<39>;
	.reg .b32 	%f<213>;
	.reg .b64 	%rd<9>;

	ld.param.u64 	%rd1, [_Z18mish_kernel_float4PK6float4PS_i_param_0];
	ld.param.u64 	%rd2, [_Z18mish_kernel_float4PK6float4PS_i_param_1];
	ld.param.u32 	%r6, [_Z18mish_kernel_float4PK6float4PS_i_param_2];
	mov.u32 	%r7, %ctaid.x;
	mov.u32 	%r8, %ntid.x;
	mov.u32 	%r9, %tid.x;
	mad.lo.s32 	%r1, %r7, %r8, %r9;
	shl.b32 	%r10, %r1, 2;
	setp.ge.s32 	%p1, %r10, %r6;
	@%p1 bra 	$L__BB0_10;
	cvta.to.global.u64 	%rd3, %rd1;
	mul.wide.s32 	%rd4, %r1, 16;
	add.s64 	%rd5, %rd3, %rd4;
	ld.global.v4.f32 	{%f1, %f2, %f3, %f4}, [%rd5];
	fma.rn.f32 	%f24, %f1, 0f3BBB989D, 0f3F000000;
	cvt.sat.f32.f32 	%f25, %f24;
	mov.f32 	%f26, 0f4B400001;
	mov.f32 	%f27, 0f437C0000;
	fma.rm.f32 	%f28, %f25, %f27, %f26;
	add.f32 	%f29, %f28, 0fCB40007F;
	neg.f32 	%f30, %f29;
	fma.rn.f32 	%f31, %f1, 0f3FB8AA3B, %f30;
	fma.rn.f32 	%f32, %f1, 0f32A57060, %f31;
	mov.b32 	%r11, %f28;
	shl.b32 	%r12, %r11, 23;
	mov.b32 	%f33, %r12;
	ex2.approx.ftz.f32 	%f34, %f32;
	mul.f32 	%f5, %f34, %f33;
	mov.f32 	%f35, 0f3F800000;
	add.rz.f32 	%f36, %f5, %f35;
	mov.b32 	%r13, %f36;
	add.s32 	%r14, %r13, -1061158912;
	and.b32  	%r15, %r14, -8388608;
	mov.b32 	%r2, %f5;
	sub.s32 	%r16, %r2, %r15;
	mov.b32 	%f37, %r16;
	sub.s32 	%r17, 1082130432, %r15;
	mov.b32 	%f38, %r17;
	fma.rn.f32 	%f39, %f38, 0f3E800000, 0fBF800000;
	add.f32 	%f40, %f39, %f37;
	cvt.rn.f32.s32 	%f41, %r15;
	mul.f32 	%f42, %f41, 0f34000000;
	fma.rn.f32 	%f43, %f40, 0fBD39BF78, 0f3DD80012;
	fma.rn.f32 	%f44, %f43, %f40, 0fBE0778E0;
	fma.rn.f32 	%f45, %f44, %f40, 0f3E146475;
	fma.rn.f32 	%f46, %f45, %f40, 0fBE2A68DD;
	fma.rn.f32 	%f47, %f46, %f40, 0f3E4CAF9E;
	fma.rn.f32 	%f48, %f47, %f40, 0fBE800042;
	fma.rn.f32 	%f49, %f48, %f40, 0f3EAAAAE6;
	fma.rn.f32 	%f50, %f49, %f40, 0fBF000000;
	mul.f32 	%f51, %f40, %f50;
	fma.rn.f32 	%f52, %f51, %f40, %f40;
	fma.rn.f32 	%f209, %f42, 0f3F317218, %f52;
	setp.lt.u32 	%p2, %r2, 2139095040;
	@%p2 bra 	$L__BB0_3;
	setp.gt.s32 	%p3, %r2, -1082130432;
	fma.rn.f32 	%f53, %f5, 0f7F800000, 0f7F800000;
	selp.f32 	%f54, %f53, %f209, %p3;
	setp.eq.f32 	%p4, %f5, 0f00000000;
	selp.f32 	%f209, 0f80000000, %f54, %p4;
$L__BB0_3:
	abs.f32 	%f55, %f209;
	mul.f32 	%f56, %f55, 0f4038AA3B;
	ex2.approx.ftz.f32 	%f57, %f56;
	add.f32 	%f58, %f57, 0f3F800000;
	rcp.approx.ftz.f32 	%f59, %f58;
	fma.rn.f32 	%f60, %f59, 0fC0000000, 0f3F800000;
	setp.ge.f32 	%p5, %f55, 0f41102CB4;
	selp.f32 	%f61, 0f3F800000, %f60, %p5;
	copysign.f32 	%f62, %f209, %f61;
	mul.f32 	%f63, %f209, %f209;
	fma.rn.f32 	%f64, %f63, 0f3C80F082, 0fBD563CAE;
	fma.rn.f32 	%f65, %f64, %f63, 0f3E085941;
	fma.rn.f32 	%f66, %f65, %f63, 0fBEAAA9ED;
	fma.rn.f32 	%f67, %f66, %f63, 0f00000000;
	fma.rn.f32 	%f68, %f67, %f209, %f209;
	setp.ge.f32 	%p6, %f55, 0f3F19999A;
	selp.f32 	%f69, %f62, %f68, %p6;
	mul.f32 	%f9, %f1, %f69;
	fma.rn.f32 	%f70, %f2, 0f3BBB989D, 0f3F000000;
	cvt.sat.f32.f32 	%f71, %f70;
	mov.f32 	%f72, 0f4B400001;
	mov.f32 	%f73, 0f437C0000;
	fma.rm.f32 	%f74, %f71, %f73, %f72;
	add.f32 	%f75, %f74, 0fCB40007F;
	neg.f32 	%f76, %f75;
	fma.rn.f32 	%f77, %f2, 0f3FB8AA3B, %f76;
	fma.rn.f32 	%f78, %f2, 0f32A57060, %f77;
	mov.b32 	%r18, %f74;
	shl.b32 	%r19, %r18, 23;
	mov.b32 	%f79, %r19;
	ex2.approx.ftz.f32 	%f80, %f78;
	mul.f32 	%f10, %f80, %f79;
	mov.f32 	%f81, 0f3F800000;
	add.rz.f32 	%f82, %f10, %f81;
	mov.b32 	%r20, %f82;
	add.s32 	%r21, %r20, -1061158912;
	and.b32  	%r22, %r21, -8388608;
	mov.b32 	%r3, %f10;
	sub.s32 	%r23, %r3, %r22;
	mov.b32 	%f83, %r23;
	sub.s32 	%r24, 1082130432, %r22;
	mov.b32 	%f84, %r24;
	fma.rn.f32 	%f85, %f84, 0f3E800000, 0fBF800000;
	add.f32 	%f86, %f85, %f83;
	cvt.rn.f32.s32 	%f87, %r22;
	mul.f32 	%f88, %f87, 0f34000000;
	fma.rn.f32 	%f89, %f86, 0fBD39BF78, 0f3DD80012;
	fma.rn.f32 	%f90, %f89, %f86, 0fBE0778E0;
	fma.rn.f32 	%f91, %f90, %f86, 0f3E146475;
	fma.rn.f32 	%f92, %f91, %f86, 0fBE2A68DD;
	fma.rn.f32 	%f93, %f92, %f86, 0f3E4CAF9E;
	fma.rn.f32 	%f94, %f93, %f86, 0fBE800042;
	fma.rn.f32 	%f95, %f94, %f86, 0f3EAAAAE6;
	fma.rn.f32 	%f96, %f95, %f86, 0fBF000000;
	mul.f32 	%f97, %f86, %f96;
	fma.rn.f32 	%f98, %f97, %f86, %f86;
	fma.rn.f32 	%f210, %f88, 0f3F317218, %f98;
	setp.lt.u32 	%p7, %r3, 2139095040;
	@%p7 bra 	$L__BB0_5;
	setp.gt.s32 	%p8, %r3, -1082130432;
	fma.rn.f32 	%f99, %f10, 0f7F800000, 0f7F800000;
	selp.f32 	%f100, %f99, %f210, %p8;
	setp.eq.f32 	%p9, %f10, 0f00000000;
	selp.f32 	%f210, 0f80000000, %f100, %p9;
$L__BB0_5:
	abs.f32 	%f101, %f210;
	mul.f32 	%f102, %f101, 0f4038AA3B;
	ex2.approx.ftz.f32 	%f103, %f102;
	add.f32 	%f104, %f103, 0f3F800000;
	rcp.approx.ftz.f32 	%f105, %f104;
	fma.rn.f32 	%f106, %f105, 0fC0000000, 0f3F800000;
	setp.ge.f32 	%p10, %f101, 0f41102CB4;
	selp.f32 	%f107, 0f3F800000, %f106, %p10;
	copysign.f32 	%f108, %f210, %f107;
	mul.f32 	%f109, %f210, %f210;
	fma.rn.f32 	%f110, %f109, 0f3C80F082, 0fBD563CAE;
	fma.rn.f32 	%f111, %f110, %f109, 0f3E085941;
	fma.rn.f32 	%f112, %f111, %f109, 0fBEAAA9ED;
	fma.rn.f32 	%f113, %f112, %f109, 0f00000000;
	fma.rn.f32 	%f114, %f113, %f210, %f210;
	setp.ge.f32 	%p11, %f101, 0f3F19999A;
	selp.f32 	%f115, %f108, %f114, %p11;
	mul.f32 	%f14, %f2, %f115;
	fma.rn.f32 	%f116, %f3, 0f3BBB989D, 0f3F000000;
	cvt.sat.f32.f32 	%f117, %f116;
	mov.f32 	%f118, 0f4B400001;
	mov.f32 	%f119, 0f437C0000;
	fma.rm.f32 	%f120, %f117, %f119, %f118;
	add.f32 	%f121, %f120, 0fCB40007F;
	neg.f32 	%f122, %f121;
	fma.rn.f32 	%f123, %f3, 0f3FB8AA3B, %f122;
	fma.rn.f32 	%f124, %f3, 0f32A57060, %f123;
	mov.b32 	%r25, %f120;
	shl.b32 	%r26, %r25, 23;
	mov.b32 	%f125, %r26;
	ex2.approx.ftz.f32 	%f126, %f124;
	mul.f32 	%f15, %f126, %f125;
	mov.f32 	%f127, 0f3F800000;
	add.rz.f32 	%f128, %f15, %f127;
	mov.b32 	%r27, %f128;
	add.s32 	%r28, %r27, -1061158912;
	and.b32  	%r29, %r28, -8388608;
	mov.b32 	%r4, %f15;
	sub.s32 	%r30, %r4, %r29;
	mov.b32 	%f129, %r30;
	sub.s32 	%r31, 1082130432, %r29;
	mov.b32 	%f130, %r31;
	fma.rn.f32 	%f131, %f130, 0f3E800000, 0fBF800000;
	add.f32 	%f132, %f131, %f129;
	cvt.rn.f32.s32 	%f133, %r29;
	mul.f32 	%f134, %f133, 0f34000000;
	fma.rn.f32 	%f135, %f132, 0fBD39BF78, 0f3DD80012;
	fma.rn.f32 	%f136, %f135, %f132, 0fBE0778E0;
	fma.rn.f32 	%f137, %f136, %f132, 0f3E146475;
	fma.rn.f32 	%f138, %f137, %f132, 0fBE2A68DD;
	fma.rn.f32 	%f139, %f138, %f132, 0f3E4CAF9E;
	fma.rn.f32 	%f140, %f139, %f132, 0fBE800042;
	fma.rn.f32 	%f141, %f140, %f132, 0f3EAAAAE6;
	fma.rn.f32 	%f142, %f141, %f132, 0fBF000000;
	mul.f32 	%f143, %f132, %f142;
	fma.rn.f32 	%f144, %f143, %f132, %f132;
	fma.rn.f32 	%f211, %f134, 0f3F317218, %f144;
	setp.lt.u32 	%p12, %r4, 2139095040;
	@%p12 bra 	$L__BB0_7;
	setp.gt.s32 	%p13, %r4, -1082130432;
	fma.rn.f32 	%f145, %f15, 0f7F800000, 0f7F800000;
	selp.f32 	%f146, %f145, %f211, %p13;
	setp.eq.f32 	%p14, %f15, 0f00000000;
	selp.f32 	%f211, 0f80000000, %f146, %p14;
$L__BB0_7:
	abs.f32 	%f147, %f211;
	mul.f32 	%f148, %f147, 0f4038AA3B;
	ex2.approx.ftz.f32 	%f149, %f148;
	add.f32 	%f150, %f149, 0f3F800000;
	rcp.approx.ftz.f32 	%f151, %f150;
	fma.rn.f32 	%f152, %f151, 0fC0000000, 0f3F800000;
	setp.ge.f32 	%p15, %f147, 0f41102CB4;
	selp.f32 	%f153, 0f3F800000, %f152, %p15;
	copysign.f32 	%f154, %f211, %f153;
	mul.f32 	%f155, %f211, %f211;
	fma.rn.f32 	%f156, %f155, 0f3C80F082, 0fBD563CAE;
	fma.rn.f32 	%f157, %f156, %f155, 0f3E085941;
	fma.rn.f32 	%f158, %f157, %f155, 0fBEAAA9ED;
	fma.rn.f32 	%f159, %f158, %f155, 0f00000000;
	fma.rn.f32 	%f160, %f159, %f211, %f211;
	setp.ge.f32 	%p16, %f147, 0f3F19999A;
	selp.f32 	%f161, %f154, %f160, %p16;
	mul.f32 	%f19, %f3, %f161;
	fma.rn.f32 	%f162, %f4, 0f3BBB989D, 0f3F000000;
	cvt.sat.f32.f32 	%f163, %f162;
	mov.f32 	%f164, 0f4B400001;
	mov.f32 	%f165, 0f437C0000;
	fma.rm.f32 	%f166, %f163, %f165, %f164;
	add.f32 	%f167, %f166, 0fCB40007F;
	neg.f32 	%f168, %f167;
	fma.rn.f32 	%f169, %f4, 0f3FB8AA3B, %f168;
	fma.rn.f32 	%f170, %f4, 0f32A57060, %f169;
	mov.b32 	%r32, %f166;
	shl.b32 	%r33, %r32, 23;
	mov.b32 	%f171, %r33;
	ex2.approx.ftz.f32 	%f172, %f170;
	mul.f32 	%f20, %f172, %f171;
	mov.f32 	%f173, 0f3F800000;
	add.rz.f32 	%f174, %f20, %f173;
	mov.b32 	%r34, %f174;
	add.s32 	%r35, %r34, -1061158912;
	and.b32  	%r36, %r35, -8388608;
	mov.b32 	%r5, %f20;
	sub.s32 	%r37, %r5, %r36;
	mov.b32 	%f175, %r37;
	sub.s32 	%r38, 1082130432, %r36;
	mov.b32 	%f176, %r38;
	fma.rn.f32 	%f177, %f176, 0f3E800000, 0fBF800000;
	add.f32 	%f178, %f177, %f175;
	cvt.rn.f32.s32 	%f179, %r36;
	mul.f32 	%f180, %f179, 0f34000000;
	fma.rn.f32 	%f181, %f178, 0fBD39BF78, 0f3DD80012;
	fma.rn.f32 	%f182, %f181, %f178, 0fBE0778E0;
	fma.rn.f32 	%f183, %f182, %f178, 0f3E146475;
	fma.rn.f32 	%f184, %f183, %f178, 0fBE2A68DD;
	fma.rn.f32 	%f185, %f184, %f178, 0f3E4CAF9E;
	fma.rn.f32 	%f186, %f185, %f178, 0fBE800042;
	fma.rn.f32 	%f187, %f186, %f178, 0f3EAAAAE6;
	fma.rn.f32 	%f188, %f187, %f178, 0fBF000000;
	mul.f32 	%f189, %f178, %f188;
	fma.rn.f32 	%f190, %f189, %f178, %f178;
	fma.rn.f32 	%f212, %f180, 0f3F317218, %f190;
	setp.lt.u32 	%p17, %r5, 2139095040;
	@%p17 bra 	$L__BB0_9;
	setp.gt.s32 	%p18, %r5, -1082130432;
	fma.rn.f32 	%f191, %f20, 0f7F800000, 0f7F800000;
	selp.f32 	%f192, %f191, %f212, %p18;
	setp.eq.f32 	%p19, %f20, 0f00000000;
	selp.f32 	%f212, 0f80000000, %f192, %p19;
$L__BB0_9:
	abs.f32 	%f193, %f212;
	mul.f32 	%f194, %f193, 0f4038AA3B;
	ex2.approx.ftz.f32 	%f195, %f194;
	add.f32 	%f196, %f195, 0f3F800000;
	rcp.approx.ftz.f32 	%f197, %f196;
	fma.rn.f32 	%f198, %f197, 0fC0000000, 0f3F800000;
	setp.ge.f32 	%p20, %f193, 0f41102CB4;
	selp.f32 	%f199, 0f3F800000, %f198, %p20;
	copysign.f32 	%f200, %f212, %f199;
	mul.f32 	%f201, %f212, %f212;
	fma.rn.f32 	%f202, %f201, 0f3C80F082, 0fBD563CAE;
	fma.rn.f32 	%f203, %f202, %f201, 0f3E085941;
	fma.rn.f32 	%f204, %f203, %f201, 0fBEAAA9ED;
	fma.rn.f32 	%f205, %f204, %f201, 0f00000000;
	fma.rn.f32 	%f206, %f205, %f212, %f212;
	setp.ge.f32 	%p21, %f193, 0f3F19999A;
	selp.f32 	%f207, %f200, %f206, %p21;
	mul.f32 	%f208, %f4, %f207;
	cvta.to.global.u64 	%rd6, %rd2;
	add.s64 	%rd8, %rd6, %rd4;
	st.global.v4.f32 	[%rd8], {%f9, %f14, %f19, %f208};
$L__BB0_10:
	ret;

}


// ===== COMPILED SASS (sm_100) =====

	.target	sm_100

	.elftype	@"ET_EXEC"


//--------------------- .note.nv.tkinfo           --------------------------
	.section	.note.nv.tkinfo,"",@"SHT_NOTE"
	.sectionflags	@"SHF_NOTE_NV_TKINFO"
	.tkinfo
        /*0018*/ 	.word	0x00000002
        /*0030*/ 	.string	""
        /*0030*/ 	.string	"ptxas"
        /*0030*/ 	.string	"Cuda compilation tools, release 13.0, V13.0.88"
        /*0030*/ 	.string	"Build cuda_13.0.r13.0/compiler.36424714_0"
        /*0030*/ 	.string	"-arch sm_100 -m 64 "



//--------------------- .note.nv.cuinfo           --------------------------
	.section	.note.nv.cuinfo,"",@"SHT_NOTE"
	.sectionflags	@"SHF_NOTE_NV_CUINFO"
        /*0018*/ 	.short	0x0002
        /*001a*/ 	.short	0x0064
        /*001c*/ 	.short	0x0082
	.zero		2


//--------------------- .nv.info                  --------------------------
	.section	.nv.info,"",@"SHT_CUDA_INFO"
	.align	4


	//----- nvinfo : EIATTR_REGCOUNT
	.align		4
        /*0000*/ 	.byte	0x04, 0x2f
        /*0002*/ 	.short	(.L_1 - .L_0)
	.align		4
.L_0:
        /*0004*/ 	.word	index@(_Z18mish_kernel_float4PK6float4PS_i)
        /*0008*/ 	.word	0x0000001c


	//----- nvinfo : EIATTR_FRAME_SIZE
	.align		4
.L_1:
        /*000c*/ 	.byte	0x04, 0x11
        /*000e*/ 	.short	(.L_3 - .L_2)
	.align		4
.L_2:
        /*0010*/ 	.word	index@(_Z18mish_kernel_float4PK6float4PS_i)
        /*0014*/ 	.word	0x00000000


	//----- nvinfo : EIATTR_MIN_STACK_SIZE
	.align		4
.L_3:
        /*0018*/ 	.byte	0x04, 0x12
        /*001a*/ 	.short	(.L_5 - .L_4)
	.align		4
.L_4:
        /*001c*/ 	.word	index@(_Z18mish_kernel_float4PK6float4PS_i)
        /*0020*/ 	.word	0x00000000
.L_5:


//--------------------- .nv.compat                --------------------------
	.section	.nv.compat,"",@"SHT_CUDA_COMPAT_INFO"
	.align	4
        /*0000*/ 	.byte	0x02, 0x09, 0x00, 0x00, 0x02, 0x02, 0x01, 0x00, 0x02, 0x05, 0x05, 0x00, 0x03, 0x07, 0x01, 0x01
        /*0010*/ 	.byte	0x02, 0x03, 0x00, 0x00, 0x02, 0x06, 0x01, 0x00, 0x04, 0x0b, 0x08, 0x00, 0x01, 0x00, 0x00, 0x00
        /*0020*/ 	.byte	0x00, 0x00, 0x00, 0x00


//--------------------- .nv.info._Z18mish_kernel_float4PK6float4PS_i --------------------------
	.section	.nv.info._Z18mish_kernel_float4PK6float4PS_i,"",@"SHT_CUDA_INFO"
	.sectionflags	@""
	.align	4


	//----- nvinfo : EIATTR_CUDA_API_VERSION
	.align		4
        /*0000*/ 	.byte	0x04, 0x37
        /*0002*/ 	.short	(.L_7 - .L_6)
.L_6:
        /*0004*/ 	.word	0x00000082


	//----- nvinfo : EIATTR_KPARAM_INFO
	.align		4
.L_7:
        /*0008*/ 	.byte	0x04, 0x17
        /*000a*/ 	.short	(.L_9 - .L_8)
.L_8:
        /*000c*/ 	.word	0x00000000
        /*0010*/ 	.short	0x0002
        /*0012*/ 	.short	0x0010
        /*0014*/ 	.byte	0x00, 0xf0, 0x11, 0x00


	//----- nvinfo : EIATTR_KPARAM_INFO
	.align		4
.L_9:
        /*0018*/ 	.byte	0x04, 0x17
        /*001a*/ 	.short	(.L_11 - .L_10)
.L_10:
        /*001c*/ 	.word	0x00000000
        /*0020*/ 	.short	0x0001
        /*0022*/ 	.short	0x0008
        /*0024*/ 	.byte	0x00, 0xf5, 0x21, 0x00


	//----- nvinfo : EIATTR_KPARAM_INFO
	.align		4
.L_11:
        /*0028*/ 	.byte	0x04, 0x17
        /*002a*/ 	.short	(.L_13 - .L_12)
.L_12:
        /*002c*/ 	.word	0x00000000
        /*0030*/ 	.short	0x0000
        /*0032*/ 	.short	0x0000
        /*0034*/ 	.byte	0x00, 0xf5, 0x21, 0x00


	//----- nvinfo : EIATTR_SPARSE_MMA_MASK
	.align		4
.L_13:
        /*0038*/ 	.byte	0x03, 0x50
        /*003a*/ 	.short	0x0000


	//----- nvinfo : EIATTR_MAXREG_COUNT
	.align		4
        /*003c*/ 	.byte	0x03, 0x1b
        /*003e*/ 	.short	0x00ff


	//----- nvinfo : EIATTR_MERCURY_ISA_VERSION
	.align		4
        /*0040*/ 	.byte	0x03, 0x5f
        /*0042*/ 	.short	0x0101


	//----- nvinfo : EIATTR_VRC_CTA_INIT_COUNT
	.align		4
        /*0044*/ 	.byte	0x02, 0x4a
	.zero		1
	.zero		1


	//----- nvinfo : EIATTR_EXIT_INSTR_OFFSETS
	.align		4
        /*0048*/ 	.byte	0x04, 0x1c
        /*004a*/ 	.short	(.L_15 - .L_14)


	//   ....[0]....
.L_14:
        /*004c*/ 	.word	0x00000080


	//   ....[1]....
        /*0050*/ 	.word	0x00000de0


	//----- nvinfo : EIATTR_CBANK_PARAM_SIZE
	.align		4
.L_15:
        /*0054*/ 	.byte	0x03, 0x19
        /*0056*/ 	.short	0x0014


	//----- nvinfo : EIATTR_PARAM_CBANK
	.align		4
        /*0058*/ 	.byte	0x04, 0x0a
        /*005a*/ 	.short	(.L_17 - .L_16)
	.align		4
.L_16:
        /*005c*/ 	.word	index@(.nv.constant0._Z18mish_kernel_float4PK6float4PS_i)
        /*0060*/ 	.short	0x0380
        /*0062*/ 	.short	0x0014


	//----- nvinfo : EIATTR_SW_WAR
	.align		4
.L_17:
        /*0064*/ 	.byte	0x04, 0x36
        /*0066*/ 	.short	(.L_19 - .L_18)
.L_18:
        /*0068*/ 	.word	0x00000008
.L_19:


//--------------------- .nv.callgraph             --------------------------
	.section	.nv.callgraph,"",@"SHT_CUDA_CALLGRAPH"
	.align	4
	.sectionentsize	8
	.align		4
        /*0000*/ 	.word	0x00000000
	.align		4
        /*0004*/ 	.word	0xffffffff
	.align		4
        /*0008*/ 	.word	0x00000000
	.align		4
        /*000c*/ 	.word	0xfffffffe
	.align		4
        /*0010*/ 	.word	0x00000000
	.align		4
        /*0014*/ 	.word	0xfffffffd
	.align		4
        /*0018*/ 	.word	0x00000000
	.align		4
        /*001c*/ 	.word	0xfffffffc


//--------------------- .text._Z18mish_kernel_float4PK6float4PS_i --------------------------
	.section	.text._Z18mish_kernel_float4PK6float4PS_i,"ax",@progbits
	.align	128
        .global         _Z18mish_kernel_float4PK6float4PS_i
        .type           _Z18mish_kernel_float4PK6float4PS_i,@function
        .size           _Z18mish_kernel_float4PK6float4PS_i,(.L_x_1 - _Z18mish_kernel_float4PK6float4PS_i)
        .other          _Z18mish_kernel_float4PK6float4PS_i,@"STO_CUDA_ENTRY STV_DEFAULT"
_Z18mish_kernel_float4PK6float4PS_i:
.text._Z18mish_kernel_float4PK6float4PS_i:
[----:B------:R-:W-:Y:S01]  /*0000*/  LDC R1, c[0x0][0x37c] ;  /* 0x0000df00ff017b82 */ /* 0x000fe20000000800 */
[----:B------:R-:W0:Y:S07]  /*0010*/  S2R R3, SR_TID.X ;  /* 0x0000000000037919 */ /* 0x000e2e0000002100 */
[----:B------:R-:W0:Y:S01]  /*0020*/  S2UR UR4, SR_CTAID.X ;  /* 0x00000000000479c3 */ /* 0x000e220000002500 */
[----:B------:R-:W1:Y:S07]  /*0030*/  LDCU UR5, c[0x0][0x390] ;  /* 0x00007200ff0577ac */ /* 0x000e6e0008000800 */
[----:B------:R-:W0:Y:S02]  /*0040*/  LDC R8, c[0x0][0x360] ;  /* 0x0000d800ff087b82 */ /* 0x000e240000000800 */
[----:B0-----:R-:W-:-:S05]  /*0050*/  IMAD R8, R8, UR4, R3 ;  /* 0x0000000408087c24 */ /* 0x001fca000f8e0203 */
[----:B------:R-:W-:-:S04]  /*0060*/  SHF.L.U32 R0, R8, 0x2, RZ ;  /* 0x0000000208007819 */ /* 0x000fc800000006ff */
[----:B-1----:R-:W-:-:S13]  /*0070*/  ISETP.GE.AND P0, PT, R0, UR5, PT ;  /* 0x0000000500007c0c */ /* 0x002fda000bf06270 */
[----:B------:R-:W-:Y:S05]  /*0080*/  @P0 EXIT ;  /* 0x000000000000094d */ /* 0x000fea0003800000 */
[----:B------:R-:W0:Y:S01]  /*0090*/  LDC.64 R4, c[0x0][0x380] ;  /* 0x0000e000ff047b82 */ /* 0x000e220000000a00 */
[----:B------:R-:W1:Y:S01]  /*00a0*/  LDCU.64 UR4, c[0x0][0x358] ;  /* 0x00006b00ff0477ac */ /* 0x000e620008000a00 */
[----:B0-----:R-:W-:-:S06]  /*00b0*/  IMAD.WIDE R4, R8, 0x10, R4 ;  /* 0x0000001008047825 */ /* 0x001fcc00078e0204 */
[----:B-1----:R-:W2:Y:S01]  /*00c0*/  LDG.E.128 R4, desc[UR4][R4.64] ;  /* 0x0000000404047981 */ /* 0x002ea2000c1e1d00 */
[----:B------:R-:W-:Y:S01]  /*00d0*/  HFMA2 R13, -RZ, RZ, 0.96630859375, -0.0022525787353515625 ;  /* 0x3bbb989dff0d7431 */ /* 0x000fe200000001ff */
[----:B------:R-:W-:Y:S01]  /*00e0*/  MOV R14, 0x437c0000 ;  /* 0x437c0000000e7802 */ /* 0x000fe20000000f00 */
[----:B------:R-:W-:Y:S02]  /*00f0*/  HFMA2 R18, -RZ, RZ, 1.625, 0 ;  /* 0x3e800000ff127431 */ /* 0x000fe400000001ff */
[----:B------:R-:W-:Y:S02]  /*0100*/  HFMA2 R19, -RZ, RZ, 1.3056640625, -1.8671875 ;  /* 0x3d39bf78ff137431 */ /* 0x000fe400000001ff */
[-C--:B--2---:R-:W-:Y:S01]  /*0110*/  FFMA.SAT R0, R4, R13.reuse, 0.5 ;  /* 0x3f00000004007423 */ /* 0x084fe2000000200d */
[-C--:B------:R-:W-:Y:S01]  /*0120*/  FFMA.SAT R2, R5, R13.reuse, 0.5 ;  /* 0x3f00000005027423 */ /* 0x080fe2000000200d */
[----:B------:R-:W-:Y:S02]  /*0130*/  FFMA.SAT R9, R6, R13, 0.5 ;  /* 0x3f00000006097423 */ /* 0x000fe4000000200d */
[-C--:B------:R-:W-:Y:S01]  /*0140*/  FFMA.RM R0, R0, R14.reuse, 12582913 ;  /* 0x4b40000100007423 */ /* 0x080fe2000000400e */
[----:B------:R-:W-:-:S03]  /*0150*/  FFMA.RM R2, R2, R14, 12582913 ;  /* 0x4b40000102027423 */ /* 0x000fc6000000400e */
[----:B------:R-:W-:Y:S01]  /*0160*/  FADD R3, R0, -12583039 ;  /* 0xcb40007f00037421 */ /* 0x000fe20000000000 */
[----:B------:R-:W-:Y:S01]  /*0170*/  FADD R12, R2, -12583039 ;  /* 0xcb40007f020c7421 */ /* 0x000fe20000000000 */
[----:B------:R-:W-:Y:S02]  /*0180*/  SHF.L.U32 R0, R0, 0x17, RZ ;  /* 0x0000001700007819 */ /* 0x000fe400000006ff */
[----:B------:R-:W-:Y:S01]  /*0190*/  FFMA R3, R4, 1.4426950216293334961, -R3 ;  /* 0x3fb8aa3b04037823 */ /* 0x000fe20000000803 */
[----:B------:R-:W-:Y:S01]  /*01a0*/  FFMA R12, R5, 1.4426950216293334961, -R12 ;  /* 0x3fb8aa3b050c7823 */ /* 0x000fe2000000080c */
[----:B------:R-:W-:Y:S02]  /*01b0*/  SHF.L.U32 R2, R2, 0x17, RZ ;  /* 0x0000001702027819 */ /* 0x000fe400000006ff */
[----:B------:R-:W-:Y:S01]  /*01c0*/  FFMA R10, R4, 1.925963033500011079e-08, R3 ;  /* 0x32a57060040a7823 */ /* 0x000fe20000000003 */
[-C--:B------:R-:W-:Y:S01]  /*01d0*/  FFMA.RM R3, R9, R14.reuse, 12582913 ;  /* 0x4b40000109037423 */ /* 0x080fe2000000400e */
[----:B------:R-:W-:Y:S01]  /*01e0*/  FFMA.SAT R9, R7, R13, 0.5 ;  /* 0x3f00000007097423 */ /* 0x000fe2000000200d */
[----:B------:R-:W-:Y:S01]  /*01f0*/  FFMA R12, R5, 1.925963033500011079e-08, R12 ;  /* 0x32a57060050c7823 */ /* 0x000fe2000000000c */
[----:B------:R-:W0:Y:S01]  /*0200*/  MUFU.EX2 R11, R10 ;  /* 0x0000000a000b7308 */ /* 0x000e220000000800 */
[----:B------:R-:W-:Y:S01]  /*0210*/  FADD R13, R3, -12583039 ;  /* 0xcb40007f030d7421 */ /* 0x000fe20000000000 */
[----:B------:R-:W-:Y:S01]  /*0220*/  FFMA.RM R9, R9, R14, 12582913 ;  /* 0x4b40000109097423 */ /* 0x000fe2000000400e */
[----:B------:R-:W-:-:S02]  /*0230*/  SHF.L.U32 R3, R3, 0x17, RZ ;  /* 0x0000001703037819 */ /* 0x000fc400000006ff */
[C---:B------:R-:W-:Y:S01]  /*0240*/  FFMA R15, R6.reuse, 1.4426950216293334961, -R13 ;  /* 0x3fb8aa3b060f7823 */ /* 0x040fe2000000080d */
[----:B------:R-:W-:Y:S02]  /*0250*/  FADD R14, R9, -12583039 ;  /* 0xcb40007f090e7421 */ /* 0x000fe40000000000 */
[----:B------:R1:W2:Y:S01]  /*0260*/  MUFU.EX2 R13, R12 ;  /* 0x0000000c000d7308 */ /* 0x0002a20000000800 */
[----:B------:R-:W-:Y:S01]  /*0270*/  FFMA R15, R6, 1.925963033500011079e-08, R15 ;  /* 0x32a57060060f7823 */ /* 0x000fe2000000000f */
[----:B------:R-:W-:-:S04]  /*0280*/  FFMA R16, R7, 1.4426950216293334961, -R14 ;  /* 0x3fb8aa3b07107823 */ /* 0x000fc8000000080e */
[----:B------:R-:W-:Y:S02]  /*0290*/  FFMA R16, R7, 1.925963033500011079e-08, R16 ;  /* 0x32a5706007107823 */ /* 0x000fe40000000010 */
[----:B------:R-:W3:Y:S01]  /*02a0*/  MUFU.EX2 R14, R15 ;  /* 0x0000000f000e7308 */ /* 0x000ee20000000800 */
[----:B0-----:R-:W-:Y:S01]  /*02b0*/  FMUL R0, R0, R11 ;  /* 0x0000000b00007220 */ /* 0x001fe20000400000 */
[----:B-1----:R-:W-:-:S03]  /*02c0*/  SHF.L.U32 R12, R9, 0x17, RZ ;  /* 0x00000017090c7819 */ /* 0x002fc600000006ff */
[C---:B------:R-:W-:Y:S01]  /*02d0*/  FADD.RZ R10, R0.reuse, 1 ;  /* 0x3f800000000a7421 */ /* 0x040fe2000000c000 */
[----:B------:R-:W-:Y:S02]  /*02e0*/  ISETP.GE.U32.AND P5, PT, R0, 0x7f800000, PT ;  /* 0x7f8000000000780c */ /* 0x000fe40003fa6070 */
[----:B------:R-:W0:Y:S01]  /*02f0*/  MUFU.EX2 R17, R16 ;  /* 0x0000001000117308 */ /* 0x000e220000000800 */
[----:B--2---:R-:W-:Y:S01]  /*0300*/  FMUL R2, R2, R13 ;  /* 0x0000000d02027220 */ /* 0x004fe20000400000 */
[----:B------:R-:W-:Y:S02]  /*0310*/  IADD3 R10, PT, PT, R10, -0x3f400000, RZ ;  /* 0xc0c000000a0a7810 */ /* 0x000fe40007ffe0ff */
[----:B------:R-:W-:Y:S02]  /*0320*/  ISETP.GT.AND P0, PT, R0, -0x40800000, P5 ;  /* 0xbf8000000000780c */ /* 0x000fe40002f04270 */
[----:B------:R-:W-:Y:S01]  /*0330*/  LOP3.LUT R11, R10, 0xff800000, RZ, 0xc0, !PT ;  /* 0xff8000000a0b7812 */ /* 0x000fe200078ec0ff */
[C---:B------:R-:W-:Y:S01]  /*0340*/  FADD.RZ R10, R2.reuse, 1 ;  /* 0x3f800000020a7421 */ /* 0x040fe2000000c000 */
[----:B------:R-:W-:Y:S01]  /*0350*/  ISETP.GE.U32.AND P1, PT, R2, 0x7f800000, PT ;  /* 0x7f8000000200780c */ /* 0x000fe20003f26070 */
[----:B---3--:R-:W-:Y:S01]  /*0360*/  FMUL R3, R3, R14 ;  /* 0x0000000e03037220 */ /* 0x008fe20000400000 */
[----:B------:R-:W-:-:S02]  /*0370*/  IADD3 R9, PT, PT, -R11, 0x40800000, RZ ;  /* 0x408000000b097810 */ /* 0x000fc40007ffe1ff */
[----:B------:R-:W-:Y:S01]  /*0380*/  IADD3 R10, PT, PT, R10, -0x3f400000, RZ ;  /* 0xc0c000000a0a7810 */ /* 0x000fe20007ffe0ff */
[----:B------:R-:W-:Y:S01]  /*0390*/  FADD.RZ R14, R3, 1 ;  /* 0x3f800000030e7421 */ /* 0x000fe2000000c000 */
[----:B------:R-:W-:Y:S01]  /*03a0*/  ISETP.GT.AND P4, PT, R2, -0x40800000, P1 ;  /* 0xbf8000000200780c */ /* 0x000fe20000f84270 */
[----:B------:R-:W-:Y:S01]  /*03b0*/  FFMA R13, R9, R18, -1 ;  /* 0xbf800000090d7423 */ /* 0x000fe20000000012 */
[----:B------:R-:W-:Y:S01]  /*03c0*/  LOP3.LUT R15, R10, 0xff800000, RZ, 0xc0, !PT ;  /* 0xff8000000a0f7812 */ /* 0x000fe200078ec0ff */
[----:B0-----:R-:W-:Y:S01]  /*03d0*/  FMUL R12, R12, R17 ;  /* 0x000000110c0c7220 */ /* 0x001fe20000400000 */
[----:B------:R-:W-:Y:S02]  /*03e0*/  IADD3 R18, PT, PT, R0, -R11, RZ ;  /* 0x8000000b00127210 */ /* 0x000fe40007ffe0ff */
[----:B------:R-:W-:Y:S01]  /*03f0*/  MOV R9, 0x3f800000 ;  /* 0x3f80000000097802 */ /* 0x000fe20000000f00 */
[----:B------:R-:W-:Y:S01]  /*0400*/  FADD.RZ R16, R12, 1 ;  /* 0x3f8000000c107421 */ /* 0x000fe2000000c000 */
[----:B------:R-:W-:Y:S01]  /*0410*/  IADD3 R10, PT, PT, -R15, 0x40800000, RZ ;  /* 0x408000000f0a7810 */ /* 0x000fe20007ffe1ff */
[----:B------:R-:W-:Y:S01]  /*0420*/  FADD R18, R18, R13 ;  /* 0x0000000d12127221 */ /* 0x000fe20000000000 */
[----:B------:R-:W-:-:S02]  /*0430*/  IADD3 R14, PT, PT, R14, -0x3f400000, RZ ;  /* 0xc0c000000e0e7810 */ /* 0x000fc40007ffe0ff */
[----:B------:R-:W-:Y:S01]  /*0440*/  IADD3 R13, PT, PT, R16, -0x3f400000, RZ ;  /* 0xc0c00000100d7810 */ /* 0x000fe20007ffe0ff */
[--C-:B------:R-:W-:Y:S01]  /*0450*/  FFMA R10, R10, 0.25, -R9.reuse ;  /* 0x3e8000000a0a7823 */ /* 0x100fe20000000809 */
[----:B------:R-:W-:Y:S01]  /*0460*/  IADD3 R17, PT, PT, R2, -R15, RZ ;  /* 0x8000000f02117210 */ /* 0x000fe20007ffe0ff */
[----:B------:R-:W-:Y:S01]  /*0470*/  FFMA R21, R18, -R19, 0.10546888411045074463 ;  /* 0x3dd8001212157423 */ /* 0x000fe20000000813 */
[----:B------:R-:W-:Y:S02]  /*0480*/  LOP3.LUT R14, R14, 0xff800000, RZ, 0xc0, !PT ;  /* 0xff8000000e0e7812 */ /* 0x000fe400078ec0ff */
[----:B------:R-:W-:Y:S01]  /*0490*/  LOP3.LUT R13, R13, 0xff800000, RZ, 0xc0, !PT ;  /* 0xff8000000d0d7812 */ /* 0x000fe200078ec0ff */
[----:B------:R-:W-:Y:S01]  /*04a0*/  FADD R17, R17, R10 ;  /* 0x0000000a11117221 */ /* 0x000fe20000000000 */
[----:B------:R-:W-:Y:S01]  /*04b0*/  IADD3 R20, PT, PT, -R14, 0x40800000, RZ ;  /* 0x408000000e147810 */ /* 0x000fe20007ffe1ff */
[----:B------:R-:W-:Y:S01]  /*04c0*/  FFMA R21, R18, R21, -0.13229703903198242188 ;  /* 0xbe0778e012157423 */ /* 0x000fe20000000015 */
[----:B------:R-:W-:Y:S01]  /*04d0*/  IADD3 R24, PT, PT, -R13, 0x40800000, RZ ;  /* 0x408000000d187810 */ /* 0x000fe20007ffe1ff */
[----:B------:R-:W-:Y:S01]  /*04e0*/  FFMA R16, R17, -R19, 0.10546888411045074463 ;  /* 0x3dd8001211107423 */ /* 0x000fe20000000813 */
[----:B------:R-:W-:Y:S01]  /*04f0*/  IADD3 R22, PT, PT, R3, -R14, RZ ;  /* 0x8000000e03167210 */ /* 0x000fe20007ffe0ff */
[--C-:B------:R-:W-:Y:S01]  /*0500*/  FFMA R23, R20, 0.25, -R9.reuse ;  /* 0x3e80000014177823 */ /* 0x100fe20000000809 */
[----:B------:R-:W-:Y:S01]  /*0510*/  IADD3 R10, PT, PT, R12, -R13, RZ ;  /* 0x8000000d0c0a7210 */ /* 0x000fe20007ffe0ff */
[----:B------:R-:W-:Y:S01]  /*0520*/  FFMA R25, R24, 0.25, -R9 ;  /* 0x3e80000018197823 */ /* 0x000fe20000000809 */
[C---:B------:R-:W-:Y:S01]  /*0530*/  FFMA R20, R17.reuse, R16, -0.13229703903198242188 ;  /* 0xbe0778e011147423 */ /* 0x040fe20000000010 */
[----:B------:R-:W-:Y:S01]  /*0540*/  FADD R16, R22, R23 ;  /* 0x0000001716107221 */ /* 0x000fe20000000000 */
[----:B------:R-:W-:Y:S01]  /*0550*/  FFMA R21, R18, R21, 0.14491446316242218018 ;  /* 0x3e14647512157423 */ /* 0x000fe20000000015 */
[----:B------:R-:W-:Y:S01]  /*0560*/  FADD R10, R10, R25 ;  /* 0x000000190a0a7221 */ /* 0x000fe20000000000 */
[C---:B------:R-:W-:Y:S01]  /*0570*/  FFMA R20, R17.reuse, R20, 0.14491446316242218018 ;  /* 0x3e14647511147423 */ /* 0x040fe20000000014 */
[----:B------:R-:W-:Y:S01]  /*0580*/  FFMA R23, R16, -R19, 0.10546888411045074463 ;  /* 0x3dd8001210177423 */ /* 0x000fe20000000813 */
[----:B------:R-:W-:Y:S01]  /*0590*/  FFMA R21, R18, R21, -0.16641564667224884033 ;  /* 0xbe2a68dd12157423 */ /* 0x000fe20000000015 */
[----:B------:R-:W-:Y:S01]  /*05a0*/  FFMA R19, R10, -R19, 0.10546888411045074463 ;  /* 0x3dd800120a137423 */ /* 0x000fe20000000813 */
[C---:B------:R-:W-:Y:S01]  /*05b0*/  FFMA R20, R17.reuse, R20, -0.16641564667224884033 ;  /* 0xbe2a68dd11147423 */ /* 0x040fe20000000014 */
[----:B------:R-:W-:Y:S01]  /*05c0*/  FFMA R23, R16, R23, -0.13229703903198242188 ;  /* 0xbe0778e010177423 */ /* 0x000fe20000000017 */
[----:B------:R-:W-:Y:S01]  /*05d0*/  FFMA R21, R18, R21, 0.19988867640495300293 ;  /* 0x3e4caf9e12157423 */ /* 0x000fe20000000015 */
[----:B------:R-:W-:Y:S01]  /*05e0*/  FFMA R19, R10, R19, -0.13229703903198242188 ;  /* 0xbe0778e00a137423 */ /* 0x000fe20000000013 */
[C---:B------:R-:W-:Y:S01]  /*05f0*/  FFMA R20, R17.reuse, R20, 0.19988867640495300293 ;  /* 0x3e4caf9e11147423 */ /* 0x040fe20000000014 */
[----:B------:R-:W-:Y:S01]  /*0600*/  FFMA R23, R16, R23, 0.14491446316242218018 ;  /* 0x3e14647510177423 */ /* 0x000fe20000000017 */
[----:B------:R-:W-:Y:S01]  /*0610*/  FFMA R21, R18, R21, -0.25000196695327758789 ;  /* 0xbe80004212157423 */ /* 0x000fe20000000015 */
[----:B------:R-:W-:Y:S01]  /*0620*/  FFMA R19, R10, R19, 0.14491446316242218018 ;  /* 0x3e1464750a137423 */ /* 0x000fe20000000013 */
[C---:B------:R-:W-:Y:S01]  /*0630*/  FFMA R20, R17.reuse, R20, -0.25000196695327758789 ;  /* 0xbe80004211147423 */ /* 0x040fe20000000014 */
[----:B------:R-:W-:Y:S01]  /*0640*/  FFMA R23, R16, R23, -0.16641564667224884033 ;  /* 0xbe2a68dd10177423 */ /* 0x000fe20000000017 */
[----:B------:R-:W-:Y:S01]  /*0650*/  FFMA R21, R18, R21, 0.33333510160446166992 ;  /* 0x3eaaaae612157423 */ /* 0x000fe20000000015 */
[----:B------:R-:W-:Y:S01]  /*0660*/  FFMA R19, R10, R19, -0.16641564667224884033 ;  /* 0xbe2a68dd0a137423 */ /* 0x000fe20000000013 */
[C---:B------:R-:W-:Y:S01]  /*0670*/  FFMA R20, R17.reuse, R20, 0.33333510160446166992 ;  /* 0x3eaaaae611147423 */ /* 0x040fe20000000014 */
[----:B------:R-:W-:Y:S01]  /*0680*/  FFMA R23, R16, R23, 0.19988867640495300293 ;  /* 0x3e4caf9e10177423 */ /* 0x000fe20000000017 */
[----:B------:R-:W-:Y:S01]  /*0690*/  FFMA R21, R18, R21, -0.5 ;  /* 0xbf00000012157423 */ /* 0x000fe20000000015 */
[----:B------:R-:W-:Y:S01]  /*06a0*/  FFMA R19, R10, R19, 0.19988867640495300293 ;  /* 0x3e4caf9e0a137423 */ /* 0x000fe20000000013 */
[C---:B------:R-:W-:Y:S01]  /*06b0*/  FFMA R20, R17.reuse, R20, -0.5 ;  /* 0xbf00000011147423 */ /* 0x040fe20000000014 */
[----:B------:R-:W-:Y:S01]  /*06c0*/  I2FP.F32.S32 R11, R11 ;  /* 0x0000000b000b7245 */ /* 0x000fe20000201400 */
[----:B------:R-:W-:Y:S01]  /*06d0*/  FMUL R21, R18, R21 ;  /* 0x0000001512157220 */ /* 0x000fe20000400000 */
[----:B------:R-:W-:Y:S01]  /*06e0*/  FFMA R19, R10, R19, -0.25000196695327758789 ;  /* 0xbe8000420a137423 */ /* 0x000fe20000000013 */
[C---:B------:R-:W-:Y:S01]  /*06f0*/  FMUL R20, R17.reuse, R20 ;  /* 0x0000001411147220 */ /* 0x040fe20000400000 */
[----:B------:R-:W-:Y:S01]  /*0700*/  FFMA R23, R16, R23, -0.25000196695327758789 ;  /* 0xbe80004210177423 */ /* 0x000fe20000000017 */
[----:B------:R-:W-:Y:S01]  /*0710*/  FFMA R18, R18, R21, R18 ;  /* 0x0000001512127223 */ /* 0x000fe20000000012 */
[C---:B------:R-:W-:Y:S01]  /*0720*/  FFMA R19, R10.reuse, R19, 0.33333510160446166992 ;  /* 0x3eaaaae60a137423 */ /* 0x040fe20000000013 */
[----:B------:R-:W-:Y:S01]  /*0730*/  FFMA R17, R17, R20, R17 ;  /* 0x0000001411117223 */ /* 0x000fe20000000011 */
[----:B------:R-:W-:Y:S01]  /*0740*/  FMUL R11, R11, 1.1920928955078125e-07 ;  /* 0x340000000b0b7820 */ /* 0x000fe20000400000 */
[C---:B------:R-:W-:Y:S01]  /*0750*/  ISETP.GE.U32.AND P2, PT, R3.reuse, 0x7f800000, PT ;  /* 0x7f8000000300780c */ /* 0x040fe20003f46070 */
[----:B------:R-:W-:Y:S01]  /*0760*/  FFMA R21, R10, R19, -0.5 ;  /* 0xbf0000000a157423 */ /* 0x000fe20000000013 */
[----:B------:R-:W-:Y:S01]  /*0770*/  I2FP.F32.S32 R19, R15 ;  /* 0x0000000f00137245 */ /* 0x000fe20000201400 */
[----:B------:R-:W-:Y:S01]  /*0780*/  FFMA R23, R16, R23, 0.33333510160446166992 ;  /* 0x3eaaaae610177423 */ /* 0x000fe20000000017 */
[----:B------:R-:W-:Y:S01]  /*0790*/  ISETP.GT.AND P3, PT, R3, -0x40800000, P2 ;  /* 0xbf8000000300780c */ /* 0x000fe20001764270 */
[----:B------:R-:W-:Y:S01]  /*07a0*/  FMUL R15, R10, R21 ;  /* 0x000000150a0f7220 */ /* 0x000fe20000400000 */
[----:B------:R-:W-:Y:S01]  /*07b0*/  @P5 FSETP.NEU.AND P6, PT, R0, RZ, PT ;  /* 0x000000ff0000520b */ /* 0x000fe20003fcd000 */
[----:B------:R-:W-:Y:S01]  /*07c0*/  FMUL R20, R19, 1.1920928955078125e-07 ;  /* 0x3400000013147820 */ /* 0x000fe20000400000 */
[----:B------:R-:W-:Y:S01]  /*07d0*/  @P5 MOV R19, 0x7f800000 ;  /* 0x7f80000000135802 */ /* 0x000fe20000000f00 */
[----:B------:R-:W-:Y:S01]  /*07e0*/  FFMA R15, R10, R15, R10 ;  /* 0x0000000f0a0f7223 */ /* 0x000fe2000000000a */
[----:B------:R-:W-:Y:S01]  /*07f0*/  FFMA R10, R11, 0.69314718246459960938, R18 ;  /* 0x3f3172180b0a7823 */ /* 0x000fe20000000012 */
[----:B------:R-:W-:Y:S01]  /*0800*/  FFMA R11, R20, 0.69314718246459960938, R17 ;  /* 0x3f317218140b7823 */ /* 0x000fe20000000011 */
[----:B------:R-:W-:Y:S01]  /*0810*/  @P1 MOV R17, 0x7f800000 ;  /* 0x7f80000000111802 */ /* 0x000fe20000000f00 */
[----:B------:R-:W-:Y:S01]  /*0820*/  @P0 FFMA R10, R0, R19, +INF ;  /* 0x7f800000000a0423 */ /* 0x000fe20000000013 */
[----:B------:R-:W-:Y:S01]  /*0830*/  FFMA R23, R16, R23, -0.5 ;  /* 0xbf00000010177423 */ /* 0x000fe20000000017 */
[----:B------:R-:W-:-:S02]  /*0840*/  ISETP.GE.U32.AND P0, PT, R12, 0x7f800000, PT ;  /* 0x7f8000000c00780c */ /* 0x000fc40003f06070 */
[----:B------:R-:W-:Y:S01]  /*0850*/  I2FP.F32.S32 R14, R14 ;  /* 0x0000000e000e7245 */ /* 0x000fe20000201400 */
[----:B------:R-:W-:Y:S01]  /*0860*/  FMUL R23, R16, R23 ;  /* 0x0000001710177220 */ /* 0x000fe20000400000 */
[----:B------:R-:W-:Y:S01]  /*0870*/  I2FP.F32.S32 R0, R13 ;  /* 0x0000000d00007245 */ /* 0x000fe20000201400 */
[----:B------:R-:W-:Y:S01]  /*0880*/  @P4 FFMA R11, R2, R17, +INF ;  /* 0x7f800000020b4423 */ /* 0x000fe20000000011 */
[----:B------:R-:W-:Y:S01]  /*0890*/  ISETP.GT.AND P4, PT, R12, -0x40800000, P0 ;  /* 0xbf8000000c00780c */ /* 0x000fe20000784270 */
[----:B------:R-:W-:Y:S01]  /*08a0*/  FMUL R13, R14, 1.1920928955078125e-07 ;  /* 0x340000000e0d7820 */ /* 0x000fe20000400000 */
[----:B------:R-:W-:Y:S01]  /*08b0*/  @P5 FSEL R10, R10, -RZ, P6 ;  /* 0x800000ff0a0a5208 */ /* 0x000fe20003000000 */
[----:B------:R-:W-:Y:S01]  /*08c0*/  FFMA R16, R16, R23, R16 ;  /* 0x0000001710107223 */ /* 0x000fe20000000010 */
[----:B------:R-:W-:Y:S01]  /*08d0*/  @P1 FSETP.NEU.AND P5, PT, R2, RZ, PT ;  /* 0x000000ff0200120b */ /* 0x000fe20003fad000 */
[----:B------:R-:W-:Y:S01]  /*08e0*/  FMUL R14, R0, 1.1920928955078125e-07 ;  /* 0x34000000000e7820 */ /* 0x000fe20000400000 */
[----:B------:R-:W-:Y:S01]  /*08f0*/  @P2 MOV R2, 0x7f800000 ;  /* 0x7f80000000022802 */ /* 0x000fe20000000f00 */
[----:B------:R-:W-:Y:S01]  /*0900*/  FFMA R13, R13, 0.69314718246459960938, R16 ;  /* 0x3f3172180d0d7823 */ /* 0x000fe20000000010 */
[----:B------:R-:W-:Y:S01]  /*0910*/  @P1 FSEL R11, R11, -RZ, P5 ;  /* 0x800000ff0b0b1208 */ /* 0x000fe20002800000 */
[----:B------:R-:W-:Y:S01]  /*0920*/  FFMA R14, R14, 0.69314718246459960938, R15 ;  /* 0x3f3172180e0e7823 */ /* 0x000fe2000000000f */
[----:B------:R-:W-:Y:S01]  /*0930*/  @P0 MOV R15, 0x7f800000 ;  /* 0x7f800000000f0802 */ /* 0x000fe20000000f00 */
[C---:B------:R-:W-:Y:S01]  /*0940*/  @P3 FFMA R13, R3.reuse, R2, +INF ;  /* 0x7f800000030d3423 */ /* 0x040fe20000000002 */
[----:B------:R-:W-:Y:S01]  /*0950*/  @P2 FSETP.NEU.AND P1, PT, R3, RZ, PT ;  /* 0x000000ff0300220b */ /* 0x000fe20003f2d000 */
[----:B------:R-:W-:Y:S01]  /*0960*/  FMUL R0, |R10|, 2.8853900432586669922 ;  /* 0x4038aa3b0a007820 */ /* 0x000fe20000400200 */
[----:B------:R-:W-:Y:S01]  /*0970*/  FMUL R2, |R11|, 2.8853900432586669922 ;  /* 0x4038aa3b0b027820 */ /* 0x000fe20000400200 */
[C---:B------:R-:W-:Y:S01]  /*0980*/  @P4 FFMA R14, R12.reuse, R15, +INF ;  /* 0x7f8000000c0e4423 */ /* 0x040fe2000000000f */
[----:B------:R-:W-:Y:S01]  /*0990*/  @P2 FSEL R13, R13, -RZ, P1 ;  /* 0x800000ff0d0d2208 */ /* 0x000fe20000800000 */
[----:B------:R-:W-:Y:S01]  /*09a0*/  HFMA2 R15, -RZ, RZ, 1.125, -9232 ;  /* 0x3c80f082ff0f7431 */ /* 0x000fe200000001ff */
[----:B------:R-:W-:Y:S01]  /*09b0*/  @P0 FSETP.NEU.AND P1, PT, R12, RZ, PT ;  /* 0x000000ff0c00020b */ /* 0x000fe20003f2d000 */
[----:B------:R-:W0:Y:S01]  /*09c0*/  MUFU.EX2 R0, R0 ;  /* 0x0000000000007308 */ /* 0x000e220000000800 */
[----:B------:R-:W-:Y:S01]  /*09d0*/  FMUL R22, R11, R11 ;  /* 0x0000000b0b167220 */ /* 0x000fe20000400000 */
[C---:B------:R-:W-:Y:S01]  /*09e0*/  FMUL R3, |R13|.reuse, 2.8853900432586669922 ;  /* 0x4038aa3b0d037820 */ /* 0x040fe20000400200 */
[----:B------:R-:W-:Y:S01]  /*09f0*/  @P0 FSEL R14, R14, -RZ, P1 ;  /* 0x800000ff0e0e0208 */ /* 0x000fe20000800000 */
[----:B------:R-:W-:Y:S01]  /*0a00*/  FMUL R24, R13, R13 ;  /* 0x0000000d0d187220 */ /* 0x000fe20000400000 */
[C---:B------:R-:W-:Y:S01]  /*0a10*/  FMUL R17, R10.reuse, R10 ;  /* 0x0000000a0a117220 */ /* 0x040fe20000400000 */
[----:B------:R-:W-:-:S02]  /*0a20*/  FSETP.GE.AND P6, PT, |R10|, 9.010913848876953125, PT ;  /* 0x41102cb40a00780b */ /* 0x000fc40003fc6200 */
[----:B------:R-:W-:Y:S01]  /*0a30*/  FMUL R18, |R14|, 2.8853900432586669922 ;  /* 0x4038aa3b0e127820 */ /* 0x000fe20000400200 */
[----:B------:R-:W1:Y:S01]  /*0a40*/  MUFU.EX2 R2, R2 ;  /* 0x0000000200027308 */ /* 0x000e620000000800 */
[----:B------:R-:W-:Y:S01]  /*0a50*/  FFMA R19, R24, R15, -0.052303962409496307373 ;  /* 0xbd563cae18137423 */ /* 0x000fe2000000000f */
[----:B------:R-:W-:Y:S02]  /*0a60*/  FSETP.GE.AND P2, PT, |R10|, 0.60000002384185791016, PT ;  /* 0x3f19999a0a00780b */ /* 0x000fe40003f46200 */
[----:B------:R-:W-:Y:S01]  /*0a70*/  FSETP.GE.AND P1, PT, |R11|, 0.60000002384185791016, PT ;  /* 0x3f19999a0b00780b */ /* 0x000fe20003f26200 */
[----:B------:R-:W-:Y:S01]  /*0a80*/  FFMA R19, R24, R19, 0.1331529766321182251 ;  /* 0x3e08594118137423 */ /* 0x000fe20000000013 */
[C---:B------:R-:W-:Y:S02]  /*0a90*/  FSETP.GE.AND P0, PT, |R13|.reuse, 0.60000002384185791016, PT ;  /* 0x3f19999a0d00780b */ /* 0x040fe40003f06200 */
[----:B------:R-:W2:Y:S01]  /*0aa0*/  MUFU.EX2 R3, R3 ;  /* 0x0000000300037308 */ /* 0x000ea20000000800 */
[----:B0-----:R-:W-:Y:S01]  /*0ab0*/  FADD R0, R0, 1 ;  /* 0x3f80000000007421 */ /* 0x001fe20000000000 */
[----:B------:R-:W-:-:S02]  /*0ac0*/  FSETP.GE.AND P4, PT, |R13|, 9.010913848876953125, PT ;  /* 0x41102cb40d00780b */ /* 0x000fc40003f86200 */
[----:B------:R-:W-:Y:S02]  /*0ad0*/  FSETP.GE.AND P5, PT, |R11|, 9.010913848876953125, PT ;  /* 0x41102cb40b00780b */ /* 0x000fe40003fa6200 */
[----:B------:R-:W-:Y:S02]  /*0ae0*/  FSETP.GE.AND P3, PT, |R14|, 9.010913848876953125, PT ;  /* 0x41102cb40e00780b */ /* 0x000fe40003f66200 */
[----:B------:R-:W0:Y:S01]  /*0af0*/  MUFU.EX2 R18, R18 ;  /* 0x0000001200127308 */ /* 0x000e220000000800 */
[----:B-1----:R-:W-:Y:S01]  /*0b00*/  FADD R20, R2, 1 ;  /* 0x3f80000002147421 */ /* 0x002fe20000000000 */
[----:B------:R-:W-:-:S06]  /*0b10*/  FFMA R2, R17, R15, -0.052303962409496307373 ;  /* 0xbd563cae11027423 */ /* 0x000fcc000000000f */
[----:B------:R1:W3:Y:S01]  /*0b20*/  MUFU.RCP R16, R0 ;  /* 0x0000000000107308 */ /* 0x0002e20000001000 */
[----:B--2---:R-:W-:Y:S01]  /*0b30*/  FADD R12, R3, 1 ;  /* 0x3f800000030c7421 */ /* 0x004fe20000000000 */
[----:B------:R-:W-:-:S04]  /*0b40*/  FFMA R3, R22, R15, -0.052303962409496307373 ;  /* 0xbd563cae16037423 */ /* 0x000fc8000000000f */
[----:B------:R-:W-:Y:S02]  /*0b50*/  FFMA R3, R22, R3, 0.1331529766321182251 ;  /* 0x3e08594116037423 */ /* 0x000fe40000000003 */
[----:B------:R-:W2:Y:S01]  /*0b60*/  MUFU.RCP R20, R20 ;  /* 0x0000001400147308 */ /* 0x000ea20000001000 */
[----:B0-----:R-:W-:Y:S01]  /*0b70*/  FADD R21, R18, 1 ;  /* 0x3f80000012157421 */ /* 0x001fe20000000000 */
[C---:B-1----:R-:W-:Y:S01]  /*0b80*/  FFMA R0, R17.reuse, R2, 0.1331529766321182251 ;  /* 0x3e08594111007423 */ /* 0x042fe20000000002 */
[----:B------:R-:W-:Y:S01]  /*0b90*/  FFMA R2, R22, R3, -0.33332768082618713379 ;  /* 0xbeaaa9ed16027423 */ /* 0x000fe20000000003 */
[----:B------:R-:W-:Y:S02]  /*0ba0*/  FFMA R3, R24, R19, -0.33332768082618713379 ;  /* 0xbeaaa9ed18037423 */ /* 0x000fe40000000013 */
[C---:B------:R-:W-:Y:S01]  /*0bb0*/  FFMA R0, R17.reuse, R0, -0.33332768082618713379 ;  /* 0xbeaaa9ed11007423 */ /* 0x040fe20000000000 */
[----:B------:R-:W-:Y:S01]  /*0bc0*/  FFMA R22, R22, R2, RZ ;  /* 0x0000000216167223 */ /* 0x000fe200000000ff */
[----:B------:R-:W0:Y:S01]  /*0bd0*/  MUFU.RCP R12, R12 ;  /* 0x0000000c000c7308 */ /* 0x000e220000001000 */
[----:B------:R-:W-:Y:S01]  /*0be0*/  FFMA R24, R24, R3, RZ ;  /* 0x0000000318187223 */ /* 0x000fe200000000ff */
[----:B------:R-:W-:Y:S01]  /*0bf0*/  FFMA R17, R17, R0, RZ ;  /* 0x0000000011117223 */ /* 0x000fe200000000ff */
[----:B------:R-:W1:Y:S01]  /*0c00*/  LDC.64 R2, c[0x0][0x388] ;  /* 0x0000e200ff027b82 */ /* 0x000e620000000a00 */
[----:B------:R-:W-:Y:S01]  /*0c10*/  FMUL R0, R14, R14 ;  /* 0x0000000e0e007220 */ /* 0x000fe20000400000 */
[----:B---3--:R-:W-:-:S03]  /*0c20*/  FFMA R16, R16, -2, R9 ;  /* 0xc000000010107823 */ /* 0x008fc60000000009 */
[----:B------:R3:W4:Y:S01]  /*0c30*/  MUFU.RCP R18, R21 ;  /* 0x0000001500127308 */ /* 0x0007220000001000 */
[----:B------:R-:W-:Y:S01]  /*0c40*/  FFMA R15, R0, R15, -0.052303962409496307373 ;  /* 0xbd563cae000f7423 */ /* 0x000fe2000000000f */
[----:B--2---:R-:W-:-:S03]  /*0c50*/  FFMA R20, R20, -2, R9 ;  /* 0xc000000014147823 */ /* 0x004fc60000000009 */
[----:B------:R-:W-:Y:S02]  /*0c60*/  FFMA R15, R0, R15, 0.1331529766321182251 ;  /* 0x3e085941000f7423 */ /* 0x000fe4000000000f */
[----:B------:R-:W-:Y:S01]  /*0c70*/  FSEL R20, R20, 1, !P5 ;  /* 0x3f80000014147808 */ /* 0x000fe20006800000 */
[----:B0-----:R-:W-:Y:S01]  /*0c80*/  FFMA R12, R12, -2, R9 ;  /* 0xc00000000c0c7823 */ /* 0x001fe20000000009 */
[----:B---3--:R-:W-:Y:S02]  /*0c90*/  FFMA R21, R0, R15, -0.33332768082618713379 ;  /* 0xbeaaa9ed00157423 */ /* 0x008fe4000000000f */
[--C-:B------:R-:W-:Y:S01]  /*0ca0*/  LOP3.LUT R20, R20, 0x80000000, R11.reuse, 0xb8, !PT ;  /* 0x8000000014147812 */ /* 0x100fe200078eb80b */
[----:B------:R-:W-:Y:S01]  /*0cb0*/  @!P1 FFMA R20, R22, R11, R11 ;  /* 0x0000000b16149223 */ /* 0x000fe2000000000b */
[----:B------:R-:W-:Y:S01]  /*0cc0*/  FSEL R12, R12, 1, !P4 ;  /* 0x3f8000000c0c7808 */ /* 0x000fe20006000000 */
[----:B------:R-:W-:Y:S02]  /*0cd0*/  FFMA R21, R0, R21, RZ ;  /* 0x0000001500157223 */ /* 0x000fe400000000ff */
[----:B------:R-:W-:Y:S01]  /*0ce0*/  FMUL R5, R5, R20 ;  /* 0x0000001405057220 */ /* 0x000fe20000400000 */
[----:B----4-:R-:W-:Y:S01]  /*0cf0*/  FFMA R18, R18, -2, R9 ;  /* 0xc000000012127823 */ /* 0x010fe20000000009 */
[----:B------:R-:W-:Y:S01]  /*0d00*/  FSEL R9, R16, 1, !P6 ;  /* 0x3f80000010097808 */ /* 0x000fe20007000000 */
[----:B-1----:R-:W-:Y:S01]  /*0d10*/  IMAD.WIDE R2, R8, 0x10, R2 ;  /* 0x0000001008027825 */ /* 0x002fe200078e0202 */
[----:B------:R-:W-:-:S02]  /*0d20*/  FSETP.GE.AND P6, PT, |R14|, 0.60000002384185791016, PT ;  /* 0x3f19999a0e00780b */ /* 0x000fc40003fc6200 */
[----:B------:R-:W-:Y:S02]  /*0d30*/  FSEL R19, R18, 1, !P3 ;  /* 0x3f80000012137808 */ /* 0x000fe40005800000 */
[--C-:B------:R-:W-:Y:S01]  /*0d40*/  LOP3.LUT R15, R12, 0x80000000, R13.reuse, 0xb8, !PT ;  /* 0x800000000c0f7812 */ /* 0x100fe200078eb80d */
[----:B------:R-:W-:Y:S01]  /*0d50*/  @!P0 FFMA R15, R24, R13, R13 ;  /* 0x0000000d180f8223 */ /* 0x000fe2000000000d */
[--C-:B------:R-:W-:Y:S01]  /*0d60*/  LOP3.LUT R9, R9, 0x80000000, R10.reuse, 0xb8, !PT ;  /* 0x8000000009097812 */ /* 0x100fe200078eb80a */
[----:B------:R-:W-:Y:S01]  /*0d70*/  @!P2 FFMA R9, R17, R10, R10 ;  /* 0x0000000a1109a223 */ /* 0x000fe2000000000a */
[--C-:B------:R-:W-:Y:S01]  /*0d80*/  LOP3.LUT R12, R19, 0x80000000, R14.reuse, 0xb8, !PT ;  /* 0x80000000130c7812 */ /* 0x100fe200078eb80e */
[----:B------:R-:W-:Y:S02]  /*0d90*/  FMUL R6, R6, R15 ;  /* 0x0000000f06067220 */ /* 0x000fe40000400000 */
[----:B------:R-:W-:Y:S02]  /*0da0*/  FMUL R4, R4, R9 ;  /* 0x0000000904047220 */ /* 0x000fe40000400000 */
[----:B------:R-:W-:-:S04]  /*0db0*/  @!P6 FFMA R12, R21, R14, R14 ;  /* 0x0000000e150ce223 */ /* 0x000fc8000000000e */
[----:B------:R-:W-:-:S05]  /*0dc0*/  FMUL R7, R7, R12 ;  /* 0x0000000c07077220 */ /* 0x000fca0000400000 */
[----:B------:R-:W-:Y:S01]  /*0dd0*/  STG.E.128 desc[UR4][R2.64], R4 ;  /* 0x0000000402007986 */ /* 0x000fe2000c101d04 */
[----:B------:R-:W-:Y:S05]  /*0de0*/  EXIT ;  /* 0x000000000000794d */ /* 0x000fea0003800000 */
.L_x_0:
[----:B------:R-:W-:-:S00]  /*0df0*/  BRA `(.L_x_0) ;  /* 0xfffffffc00fc7947 */ /* 0x000fc0000383ffff */
[----:B------:R-:W-:-:S00]  /*0e00*/  NOP ;  /* 0x0000000000007918 */ /* 0x000fc00000000000 */
[----:B------:R-:W-:-:S00]  /*0e10*/  NOP ;  /* 0x0000000000007918 */ /* 0x000fc00000000000 */
[----:B------:R-:W-:-:S00]  /*0e20*/  NOP ;  /* 0x0000000000007918 */ /* 0x000fc00000000000 */
[----:B------:R-:W-:-:S00]  /*0e30*/  NOP ;  /* 0x0000000000007918 */ /* 0x000fc00000000000 */
[----:B------:R-:W-:-:S00]  /*0e40*/  NOP ;  /* 0x0000000000007918 */ /* 0x000fc00000000000 */
[----:B------:R-:W-:-:S00]  /*0e50*/  NOP ;  /* 0x0000000000007918 */ /* 0x000fc00000000000 */
[----:B------:R-:W-:-:S00]  /*0e60*/  NOP ;  /* 0x0000000000007918 */ /* 0x000fc00000000000 */
[----:B------:R-:W-:-:S00]  /*0e70*/  NOP ;  /* 0x0000000000007918 */ /* 0x000fc00000000000 */
.L_x_1:


//--------------------- .nv.shared.reserved.0     --------------------------
	.section	.nv.shared.reserved.0,"aw",@nobits
	.weak		__nv_reservedSMEM_offset_0_alias
	.size		__nv_reservedSMEM_offset_0_alias, 0, 64
	.other		__nv_reservedSMEM_offset_0_alias,@"STO_CUDA_RESERVED_SHARED STV_DEFAULT"
__nv_reservedSMEM_offset_0_alias:
	.zero		0
	.zero		64


//--------------------- .nv.constant0._Z18mish_kernel_float4PK6float4PS_i --------------------------
	.section	.nv.constant0._Z18mish_kernel_float4PK6float4PS_i,"a",@progbits
	.sectionflags	@""
	.align	4
.nv.constant0._Z18mish_kernel_float4PK6float4PS_i:
	.zero		916


//--------------------- SYMBOLS --------------------------

	.type		.nv.reservedSmem.offset0,@object
	.size		.nv.reservedSmem.offset0,0x4
